//
// Generated by NVIDIA NVVM Compiler
//
// Compiler Build ID: CL-36424714
// Cuda compilation tools, release 13.0, V13.0.88
// Based on NVVM 20.0.0
//

.version 9.0
.target sm_100
.address_size 64

	// .globl	_Z6kernelv
.extern .func  (.param .b32 func_retval0) vprintf
(
	.param .b64 vprintf_param_0,
	.param .b64 vprintf_param_1
)
;
.global .align 1 .b8 $str[43] = {75, 101, 114, 110, 101, 108, 32, 108, 97, 117, 110, 99, 104, 101, 100, 32, 119, 105, 116, 104, 32, 37, 100, 32, 116, 104, 114, 101, 97, 100, 115, 32, 112, 101, 114, 32, 98, 108, 111, 99, 107, 10};

.visible .entry _Z6kernelv()
{
	.local .align 8 .b8 	__local_depot0[8];
	.reg .b64 	%SP;
	.reg .b64 	%SPL;
	.reg .pred 	%p<2>;
	.reg .b32 	%r<8>;
	.reg .b64 	%rd<5>;

	mov.u64 	%SPL, __local_depot0;
	cvta.local.u64 	%SP, %SPL;
	mov.u32 	%r2, %tid.x;
	mov.u32 	%r3, %ctaid.x;
	mov.u32 	%r1, %ntid.x;
	mul.lo.s32 	%r4, %r1, %r3;
	neg.s32 	%r5, %r4;
	setp.ne.s32 	%p1, %r2, %r5;
	@%p1 bra 	$L__BB0_2;
	add.u64 	%rd1, %SP, 0;
	add.u64 	%rd2, %SPL, 0;
	st.local.u32 	[%rd2], %r1;
	mov.u64 	%rd3, $str;
	cvta.global.u64 	%rd4, %rd3;
	{ // callseq 0, 0
	.param .b64 param0;
	st.param.b64 	[param0], %rd4;
	.param .b64 param1;
	st.param.b64 	[param1], %rd1;
	.param .b32 retval0;
	call.uni (retval0), 
	vprintf, 
	(
	param0, 
	param1
	);
	ld.param.b32 	%r6, [retval0];
	} // callseq 0
$L__BB0_2:
	ret;

}


// ===== COMPILED SASS (sm_100) =====

	.target	sm_100

	.elftype	@"ET_EXEC"


//--------------------- .note.nv.tkinfo           --------------------------
	.section	.note.nv.tkinfo,"",@"SHT_NOTE"
	.sectionflags	@"SHF_NOTE_NV_TKINFO"
	.tkinfo
        /*0018*/ 	.word	0x00000002
        /*0030*/ 	.string	""
        /*0030*/ 	.string	"ptxas"
        /*0030*/ 	.string	"Cuda compilation tools, release 13.0, V13.0.88"
        /*0030*/ 	.string	"Build cuda_13.0.r13.0/compiler.36424714_0"
        /*0030*/ 	.string	"-arch sm_100 -m 64 "



//--------------------- .note.nv.cuinfo           --------------------------
	.section	.note.nv.cuinfo,"",@"SHT_NOTE"
	.sectionflags	@"SHF_NOTE_NV_CUINFO"
        /*0018*/ 	.short	0x0002
        /*001a*/ 	.short	0x0064
        /*001c*/ 	.short	0x0082
	.zero		2


//--------------------- .nv.info                  --------------------------
	.section	.nv.info,"",@"SHT_CUDA_INFO"
	.align	4


	//----- nvinfo : EIATTR_REGCOUNT
	.align		4
        /*0000*/ 	.byte	0x04, 0x2f
        /*0002*/ 	.short	(.L_2 - .L_1)
	.align		4
.L_1:
        /*0004*/ 	.word	index@(_Z6kernelv)
        /*0008*/ 	.word	0x00000018


	//----- nvinfo : EIATTR_FRAME_SIZE
	.align		4
.L_2:
        /*000c*/ 	.byte	0x04, 0x11
        /*000e*/ 	.short	(.L_4 - .L_3)
	.align		4
.L_3:
        /*0010*/ 	.word	index@(_Z6kernelv)
        /*0014*/ 	.word	0x00000008


	//----- nvinfo : EIATTR_MIN_STACK_SIZE
	.align		4
.L_4:
        /*0018*/ 	.byte	0x04, 0x12
        /*001a*/ 	.short	(.L_6 - .L_5)
	.align		4
.L_5:
        /*001c*/ 	.word	index@(_Z6kernelv)
        /*0020*/ 	.word	0x00000008
.L_6:


//--------------------- .nv.compat                --------------------------
	.section	.nv.compat,"",@"SHT_CUDA_COMPAT_INFO"
	.align	4
        /*0000*/ 	.byte	0x02, 0x09, 0x00, 0x00, 0x02, 0x02, 0x01, 0x00, 0x02, 0x05, 0x05, 0x00, 0x03, 0x07, 0x01, 0x01
        /*0010*/ 	.byte	0x02, 0x03, 0x00, 0x00, 0x02, 0x06, 0x01, 0x00, 0x04, 0x0b, 0x08, 0x00, 0x09, 0x00, 0x00, 0x00
        /*0020*/ 	.byte	0x00, 0x00, 0x00, 0x00


//--------------------- .nv.info._Z6kernelv       --------------------------
	.section	.nv.info._Z6kernelv,"",@"SHT_CUDA_INFO"
	.sectionflags	@""
	.align	4


	//----- nvinfo : EIATTR_CUDA_API_VERSION
	.align		4
        /*0000*/ 	.byte	0x04, 0x37
        /*0002*/ 	.short	(.L_8 - .L_7)
.L_7:
        /*0004*/ 	.word	0x00000082


	//----- nvinfo : EIATTR_SPARSE_MMA_MASK
	.align		4
.L_8:
        /*0008*/ 	.byte	0x03, 0x50
        /*000a*/ 	.short	0x0000


	//----- nvinfo : EIATTR_MAXREG_COUNT
	.align		4
        /*000c*/ 	.byte	0x03, 0x1b
        /*000e*/ 	.short	0x00ff


	//----- nvinfo : EIATTR_EXTERNS
	.align		4
        /*0010*/ 	.byte	0x04, 0x0f
        /*0012*/ 	.short	(.L_10 - .L_9)


	//   ....[0]....
	.align		4
.L_9:
        /*0014*/ 	.word	index@(vprintf)


	//----- nvinfo : EIATTR_MERCURY_ISA_VERSION
	.align		4
.L_10:
        /*0018*/ 	.byte	0x03, 0x5f
        /*001a*/ 	.short	0x0101


	//----- nvinfo : EIATTR_VRC_CTA_INIT_COUNT
	.align		4
        /*001c*/ 	.byte	0x02, 0x4a
	.zero		1
	.zero		1


	//----- nvinfo : EIATTR_SYSCALL_OFFSETS
	.align		4
        /*0020*/ 	.byte	0x04, 0x46
        /*0022*/ 	.short	(.L_12 - .L_11)


	//   ....[0]....
.L_11:
        /*0024*/ 	.word	0x00000140


	//----- nvinfo : EIATTR_EXIT_INSTR_OFFSETS
	.align		4
.L_12:
        /*0028*/ 	.byte	0x04, 0x1c
        /*002a*/ 	.short	(.L_14 - .L_13)


	//   ....[0]....
.L_13:
        /*002c*/ 	.word	0x000000c0


	//   ....[1]....
        /*0030*/ 	.word	0x00000150


	//----- nvinfo : EIATTR_CRS_STACK_SIZE
	.align		4
.L_14:
        /*0034*/ 	.byte	0x04, 0x1e
        /*0036*/ 	.short	(.L_16 - .L_15)
.L_15:
        /*0038*/ 	.word	0x00000000


	//----- nvinfo : EIATTR_SW_WAR
	.align		4
.L_16:
        /*003c*/ 	.byte	0x04, 0x36
        /*003e*/ 	.short	(.L_18 - .L_17)
.L_17:
        /*0040*/ 	.word	0x00000008
.L_18:


//--------------------- .nv.callgraph             --------------------------
	.section	.nv.callgraph,"",@"SHT_CUDA_CALLGRAPH"
	.align	4
	.sectionentsize	8
	.align		4
        /*0000*/ 	.word	0x00000000
	.align		4
        /*0004*/ 	.word	0xffffffff
	.align		4
        /*0008*/ 	.word	index@(_Z6kernelv)
	.align		4
        /*000c*/ 	.word	index@(vprintf)
	.align		4
        /*0010*/ 	.word	0x00000000
	.align		4
        /*0014*/ 	.word	0xfffffffe
	.align		4
        /*0018*/ 	.word	0x00000000
	.align		4
        /*001c*/ 	.word	0xfffffffd
	.align		4
        /*0020*/ 	.word	0x00000000
	.align		4
        /*0024*/ 	.word	0xfffffffc


//--------------------- .nv.constant4             --------------------------
	.section	.nv.constant4,"a",@progbits
	.align	8
	.align		8
.nv.constant4:
        /*0000*/ 	.dword	vprintf
	.align		8
        /*0008*/ 	.dword	$str


//--------------------- .text._Z6kernelv          --------------------------
	.section	.text._Z6kernelv,"ax",@progbits
	.align	128
        .global         _Z6kernelv
        .type           _Z6kernelv,@function
        .size           _Z6kernelv,(.L_x_2 - _Z6kernelv)
        .other          _Z6kernelv,@"STO_CUDA_ENTRY STV_DEFAULT"
_Z6kernelv:
.text._Z6kernelv:
[----:B------:R-:W0:Y:S08]  /*0000*/  LDC R1, c[0x0][0x37c] ;  /* 0x0000df00ff017b82 */ /* 0x000e300000000800 */
[----:B------:R-:W1:Y:S01]  /*0010*/  S2UR UR6, SR_CTAID.X ;  /* 0x00000000000679c3 */ /* 0x000e620000002500 */
[----:B------:R-:W2:Y:S01]  /*0020*/  S2R R0, SR_TID.X ;  /* 0x0000000000007919 */ /* 0x000ea20000002100 */
[----:B------:R-:W3:Y:S01]  /*0030*/  LDCU UR5, c[0x0][0x2fc] ;  /* 0x00005f80ff0577ac */ /* 0x000ee20008000800 */
[----:B0-----:R-:W-:Y:S01]  /*0040*/  VIADD R1, R1, 0xfffffff8 ;  /* 0xfffffff801017836 */ /* 0x001fe20000000000 */
[----:B------:R-:W0:Y:S04]  /*0050*/  LDCU UR4, c[0x0][0x2f8] ;  /* 0x00005f00ff0477ac */ /* 0x000e280008000800 */
[----:B------:R-:W4:Y:S01]  /*0060*/  LDC R8, c[0x0][0x360] ;  /* 0x0000d800ff087b82 */ /* 0x000f220000000800 */
[----:B-1----:R-:W-:Y:S01]  /*0070*/  IMAD R3, RZ, RZ, -UR6 ;  /* 0x80000006ff037e24 */ /* 0x002fe2000f8e02ff */
[----:B0-----:R-:W-:-:S04]  /*0080*/  IADD3 R6, P1, PT, R1, UR4, RZ ;  /* 0x0000000401067c10 */ /* 0x001fc8000ff3e0ff */
[----:B---3--:R-:W-:Y:S01]  /*0090*/  IADD3.X R7, PT, PT, RZ, UR5, RZ, P1, !PT ;  /* 0x00000005ff077c10 */ /* 0x008fe20008ffe4ff */
[----:B----4-:R-:W-:-:S05]  /*00a0*/  IMAD R3, R3, R8, RZ ;  /* 0x0000000803037224 */ /* 0x010fca00078e02ff */
[----:B--2---:R-:W-:-:S13]  /*00b0*/  ISETP.NE.AND P0, PT, R0, R3, PT ;  /* 0x000000030000720c */ /* 0x004fda0003f05270 */
[----:B------:R-:W-:Y:S05]  /*00c0*/  @P0 EXIT ;  /* 0x000000000000094d */ /* 0x000fea0003800000 */
[----:B------:R-:W-:Y:S01]  /*00d0*/  MOV R0, 0x0 ;  /* 0x0000000000007802 */ /* 0x000fe20000000f00 */
[----:B------:R0:W-:Y:S01]  /*00e0*/  STL [R1], R8 ;  /* 0x0000000801007387 */ /* 0x0001e20000100800 */
[----:B------:R-:W1:Y:S02]  /*00f0*/  LDCU.64 UR4, c[0x4][0x8] ;  /* 0x01000100ff0477ac */ /* 0x000e640008000a00 */
[----:B------:R0:W2:Y:S01]  /*0100*/  LDC.64 R2, c[0x4][R0] ;  /* 0x0100000000027b82 */ /* 0x0000a20000000a00 */
[----:B-1----:R-:W-:Y:S01]  /*0110*/  IMAD.U32 R4, RZ, RZ, UR4 ;  /* 0x00000004ff047e24 */ /* 0x002fe2000f8e00ff */
[----:B0-----:R-:W-:-:S07]  /*0120*/  MOV R5, UR5 ;  /* 0x0000000500057c02 */ /* 0x001fce0008000f00 */
[----:B------:R-:W-:-:S07]  /*0130*/  LEPC R20, `(.L_x_0) ;  /* 0x000000001014794e */ /* 0x000fce0000000000 */
[----:B--2---:R-:W-:Y:S05]  /*0140*/  CALL.ABS.NOINC R2 ;  /* 0x0000000002007343 */ /* 0x004fea0003c00000 */
.L_x_0:
[----:B------:R-:W-:Y:S05]  /*0150*/  EXIT ;  /* 0x000000000000794d */ /* 0x000fea0003800000 */
.L_x_1:
[----:B------:R-:W-:-:S00]  /*0160*/  BRA `(.L_x_1) ;  /* 0xfffffffc00fc7947 */ /* 0x000fc0000383ffff */
[----:B------:R-:W-:-:S00]  /*0170*/  NOP ;  /* 0x0000000000007918 */ /* 0x000fc00000000000 */
        /* <DEDUP_REMOVED lines=8> */
.L_x_2:


//--------------------- .nv.global.init           --------------------------
	.section	.nv.global.init,"aw",@progbits
.nv.global.init:
	.type		$str,@object
	.size		$str,(.L_0 - $str)
$str:
        /*0000*/ 	.byte	0x4b, 0x65, 0x72, 0x6e, 0x65, 0x6c, 0x20, 0x6c, 0x61, 0x75, 0x6e, 0x63, 0x68, 0x65, 0x64, 0x20
        /*0010*/ 	.byte	0x77, 0x69, 0x74, 0x68, 0x20, 0x25, 0x64, 0x20, 0x74, 0x68, 0x72, 0x65, 0x61, 0x64, 0x73, 0x20
        /*0020*/ 	.byte	0x70, 0x65, 0x72, 0x20, 0x62, 0x6c, 0x6f, 0x63, 0x6b, 0x0a, 0x00
.L_0:


//--------------------- .nv.shared.reserved.0     --------------------------
	.section	.nv.shared.reserved.0,"aw",@nobits
	.weak		__nv_reservedSMEM_offset_0_alias
	.size		__nv_reservedSMEM_offset_0_alias, 0, 64
	.other		__nv_reservedSMEM_offset_0_alias,@"STO_CUDA_RESERVED_SHARED STV_DEFAULT"
__nv_reservedSMEM_offset_0_alias:
	.zero		0
	.zero		64


//--------------------- .nv.constant0._Z6kernelv  --------------------------
	.section	.nv.constant0._Z6kernelv,"a",@progbits
	.sectionflags	@""
	.align	4
.nv.constant0._Z6kernelv:
	.zero		896


//--------------------- SYMBOLS --------------------------

	.type		.nv.reservedSmem.offset0,@object
	.size		.nv.reservedSmem.offset0,0x4
	.type		vprintf,@function
